	.headerflags	@"EF_CUDA_TEXMODE_UNIFIED EF_CUDA_64BIT_ADDRESS EF_CUDA_ACCELERATORS EF_CUDA_SM90 EF_CUDA_VIRTUAL_SM(EF_CUDA_SM90)"
	.elftype	@"ET_EXEC"


//--------------------- .nv.info                  --------------------------
	.section	.nv.info,"",@"SHT_CUDA_INFO"
	.align	4


	//----- nvinfo : EIATTR_REGCOUNT
	.align		4
        /*0000*/ 	.byte	0x04, 0x2f
        /*0002*/ 	.short	(.L_3 - .L_2)
	.align		4
.L_2:
        /*0004*/ 	.word	index@(triton_poi_fused__native_batch_norm_legit_no_training_add_div_hardtanh_mul_28)
        /*0008*/ 	.word	0x00000017


	//----- nvinfo : EIATTR_MIN_STACK_SIZE
	.align		4
.L_3:
        /*000c*/ 	.byte	0x04, 0x12
        /*000e*/ 	.short	(.L_5 - .L_4)
	.align		4
.L_4:
        /*0010*/ 	.word	index@(triton_poi_fused__native_batch_norm_legit_no_training_add_div_hardtanh_mul_28)
        /*0014*/ 	.word	0x00000000


	//----- nvinfo : EIATTR_FRAME_SIZE
	.align		4
.L_5:
        /*0018*/ 	.byte	0x04, 0x11
        /*001a*/ 	.short	(.L_7 - .L_6)
	.align		4
.L_6:
        /*001c*/ 	.word	index@(triton_poi_fused__native_batch_norm_legit_no_training_add_div_hardtanh_mul_28)
        /*0020*/ 	.word	0x00000000


	//----- nvinfo : EIATTR_MIN_STACK_SIZE
	.align		4
.L_7:
        /*0024*/ 	.byte	0x04, 0x12
        /*0026*/ 	.short	(.L_9 - .L_8)
	.align		4
.L_8:
        /*0028*/ 	.word	index@(triton_poi_fused__native_batch_norm_legit_no_training_add_div_hardtanh_mul_28)
        /*002c*/ 	.word	0x00000000
.L_9:


//--------------------- .nv.info.triton_poi_fused__native_batch_norm_legit_no_training_add_div_hardtanh_mul_28 --------------------------
	.section	.nv.info.triton_poi_fused__native_batch_norm_legit_no_training_add_div_hardtanh_mul_28,"",@"SHT_CUDA_INFO"
	.sectionflags	@""
	.align	4


	//----- nvinfo : EIATTR_CUDA_API_VERSION
	.align		4
        /*0000*/ 	.byte	0x04, 0x37
        /*0002*/ 	.short	(.L_11 - .L_10)
.L_10:
        /*0004*/ 	.word	0x0000007c


	//----- nvinfo : EIATTR_KPARAM_INFO
	.align		4
.L_11:
        /*0008*/ 	.byte	0x04, 0x17
        /*000a*/ 	.short	(.L_13 - .L_12)
.L_12:
        /*000c*/ 	.word	0x00000000
        /*0010*/ 	.short	0x0006
        /*0012*/ 	.short	0x0030
        /*0014*/ 	.byte	0x00, 0xf0, 0x11, 0x00


	//----- nvinfo : EIATTR_KPARAM_INFO
	.align		4
.L_13:
        /*0018*/ 	.byte	0x04, 0x17
        /*001a*/ 	.short	(.L_15 - .L_14)
.L_14:
        /*001c*/ 	.word	0x00000000
        /*0020*/ 	.short	0x0005
        /*0022*/ 	.short	0x0028
        /*0024*/ 	.byte	0x00, 0xf4, 0x21, 0x00


	//----- nvinfo : EIATTR_KPARAM_INFO
	.align		4
.L_15:
        /*0028*/ 	.byte	0x04, 0x17
        /*002a*/ 	.short	(.L_17 - .L_16)
.L_16:
        /*002c*/ 	.word	0x00000000
        /*0030*/ 	.short	0x0004
        /*0032*/ 	.short	0x0020
        /*0034*/ 	.byte	0x00, 0xf4, 0x21, 0x00


	//----- nvinfo : EIATTR_KPARAM_INFO
	.align		4
.L_17:
        /*0038*/ 	.byte	0x04, 0x17
        /*003a*/ 	.short	(.L_19 - .L_18)
.L_18:
        /*003c*/ 	.word	0x00000000
        /*0040*/ 	.short	0x0003
        /*0042*/ 	.short	0x0018
        /*0044*/ 	.byte	0x00, 0xf4, 0x21, 0x00


	//----- nvinfo : EIATTR_KPARAM_INFO
	.align		4
.L_19:
        /*0048*/ 	.byte	0x04, 0x17
        /*004a*/ 	.short	(.L_21 - .L_20)
.L_20:
        /*004c*/ 	.word	0x00000000
        /*0050*/ 	.short	0x0002
        /*0052*/ 	.short	0x0010
        /*0054*/ 	.byte	0x00, 0xf4, 0x21, 0x00


	//----- nvinfo : EIATTR_KPARAM_INFO
	.align		4
.L_21:
        /*0058*/ 	.byte	0x04, 0x17
        /*005a*/ 	.short	(.L_23 - .L_22)
.L_22:
        /*005c*/ 	.word	0x00000000
        /*0060*/ 	.short	0x0001
        /*0062*/ 	.short	0x0008
        /*0064*/ 	.byte	0x00, 0xf4, 0x21, 0x00


	//----- nvinfo : EIATTR_KPARAM_INFO
	.align		4
.L_23:
        /*0068*/ 	.byte	0x04, 0x17
        /*006a*/ 	.short	(.L_25 - .L_24)
.L_24:
        /*006c*/ 	.word	0x00000000
        /*0070*/ 	.short	0x0000
        /*0072*/ 	.short	0x0000
        /*0074*/ 	.byte	0x00, 0xf4, 0x21, 0x00


	//----- nvinfo : EIATTR_SPARSE_MMA_MASK
	.align		4
.L_25:
        /*0078*/ 	.byte	0x03, 0x50
        /*007a*/ 	.short	0x0000


	//----- nvinfo : EIATTR_MAXREG_COUNT
	.align		4
        /*007c*/ 	.byte	0x03, 0x1b
        /*007e*/ 	.short	0x00ff


	//----- nvinfo : EIATTR_EXIT_INSTR_OFFSETS
	.align		4
        /*0080*/ 	.byte	0x04, 0x1c
        /*0082*/ 	.short	(.L_27 - .L_26)


	//   ....[0]....
.L_26:
        /*0084*/ 	.word	0x000004b0


	//   ....[1]....
        /*0088*/ 	.word	0x000004f0


	//----- nvinfo : EIATTR_REQNTID
	.align		4
.L_27:
        /*008c*/ 	.byte	0x04, 0x10
        /*008e*/ 	.short	(.L_29 - .L_28)
.L_28:
        /*0090*/ 	.word	0x00000080
        /*0094*/ 	.word	0x00000001
        /*0098*/ 	.word	0x00000001


	//----- nvinfo : EIATTR_CBANK_PARAM_SIZE
	.align		4
.L_29:
        /*009c*/ 	.byte	0x03, 0x19
        /*009e*/ 	.short	0x0034


	//----- nvinfo : EIATTR_PARAM_CBANK
	.align		4
        /*00a0*/ 	.byte	0x04, 0x0a
        /*00a2*/ 	.short	(.L_31 - .L_30)
	.align		4
.L_30:
        /*00a4*/ 	.word	index@(.nv.constant0.triton_poi_fused__native_batch_norm_legit_no_training_add_div_hardtanh_mul_28)
        /*00a8*/ 	.short	0x0210
        /*00aa*/ 	.short	0x0034


	//----- nvinfo : EIATTR_SW_WAR
	.align		4
.L_31:
        /*00ac*/ 	.byte	0x04, 0x36
        /*00ae*/ 	.short	(.L_33 - .L_32)
.L_32:
        /*00b0*/ 	.word	0x00000008
.L_33:


//--------------------- .nv.callgraph             --------------------------
	.section	.nv.callgraph,"",@"SHT_CUDA_CALLGRAPH"
	.align	4
	.sectionentsize	8
	.align		4
        /*0000*/ 	.word	0x00000000
	.align		4
        /*0004*/ 	.word	0xffffffff
	.align		4
        /*0008*/ 	.word	0x00000000
	.align		4
        /*000c*/ 	.word	0xfffffffe
	.align		4
        /*0010*/ 	.word	0x00000000
	.align		4
        /*0014*/ 	.word	0xfffffffd
	.align		4
        /*0018*/ 	.word	0x00000000
	.align		4
        /*001c*/ 	.word	0xfffffffc


//--------------------- .nv.constant4             --------------------------
	.section	.nv.constant4,"a",@progbits
	.align	8
	.align		8
.nv.constant4:
        /*0000*/ 	.dword	_$_str
	.align		8
        /*0008*/ 	.dword	_$_str_$_2


//--------------------- .text.triton_poi_fused__native_batch_norm_legit_no_training_add_div_hardtanh_mul_28 --------------------------
	.section	.text.triton_poi_fused__native_batch_norm_legit_no_training_add_div_hardtanh_mul_28,"ax",@progbits
	.align	128
        .global         triton_poi_fused__native_batch_norm_legit_no_training_add_div_hardtanh_mul_28
        .type           triton_poi_fused__native_batch_norm_legit_no_training_add_div_hardtanh_mul_28,@function
        .size           triton_poi_fused__native_batch_norm_legit_no_training_add_div_hardtanh_mul_28,(.L_x_1 - triton_poi_fused__native_batch_norm_legit_no_training_add_div_hardtanh_mul_28)
        .other          triton_poi_fused__native_batch_norm_legit_no_training_add_div_hardtanh_mul_28,@"STO_CUDA_ENTRY STV_DEFAULT"
triton_poi_fused__native_batch_norm_legit_no_training_add_div_hardtanh_mul_28:
.text.triton_poi_fused__native_batch_norm_legit_no_training_add_div_hardtanh_mul_28:
[----:B------:R-:W0:Y:S01]  /*0000*/  LDC R1, c[0x0][0x28] ;  /* 0x00000a00ff017b82 */ /* 0x000e220000000800 */
[----:B------:R-:W1:Y:S07]  /*0010*/  S2R R0, SR_TID.X ;  /* 0x0000000000007919 */ /* 0x000e6e0000002100 */
[----:B------:R-:W2:Y:S01]  /*0020*/  LDC.64 R8, c[0x0][0x228] ;  /* 0x00008a00ff087b82 */ /* 0x000ea20000000a00 */
[----:B------:R-:W-:Y:S01]  /*0030*/  ULDC.64 UR4, c[0x0][0x208] ;  /* 0x0000820000047ab9 */ /* 0x000fe20000000a00 */
[----:B------:R-:W3:Y:S06]  /*0040*/  S2R R3, SR_CTAID.X ;  /* 0x0000000000037919 */ /* 0x000eec0000002500 */
[----:B------:R-:W4:Y:S08]  /*0050*/  LDC.64 R14, c[0x0][0x220] ;  /* 0x00008800ff0e7b82 */ /* 0x000f300000000a00 */
[----:B------:R-:W5:Y:S08]  /*0060*/  LDC.64 R12, c[0x0][0x218] ;  /* 0x00008600ff0c7b82 */ /* 0x000f700000000a00 */
[----:B------:R-:W5:Y:S01]  /*0070*/  LDC.64 R16, c[0x0][0x230] ;  /* 0x00008c00ff107b82 */ /* 0x000f620000000a00 */
[----:B-1----:R-:W-:-:S07]  /*0080*/  SHF.L.U32 R0, R0, 0x1, RZ ;  /* 0x0000000100007819 */ /* 0x002fce00000006ff */
[----:B------:R-:W1:Y:S01]  /*0090*/  LDC.64 R18, c[0x0][0x238] ;  /* 0x00008e00ff127b82 */ /* 0x000e620000000a00 */
[----:B------:R-:W-:-:S04]  /*00a0*/  LOP3.LUT R0, R0, 0xfe, RZ, 0xc0, !PT ;  /* 0x000000fe00007812 */ /* 0x000fc800078ec0ff */
[----:B---3--:R-:W-:-:S04]  /*00b0*/  LEA R0, R3, R0, 0x8 ;  /* 0x0000000003007211 */ /* 0x008fc800078e40ff */
[C---:B------:R-:W-:Y:S01]  /*00c0*/  ISETP.GE.AND P0, PT, R0.reuse, 0x1a00, PT ;  /* 0x00001a000000780c */ /* 0x040fe20003f06270 */
[----:B------:R-:W-:-:S05]  /*00d0*/  IMAD.HI R2, R0, 0x4ec4ec4f, RZ ;  /* 0x4ec4ec4f00027827 */ /* 0x000fca00078e02ff */
[----:B------:R-:W-:-:S04]  /*00e0*/  SHF.R.U32.HI R3, RZ, 0x1f, R2 ;  /* 0x0000001fff037819 */ /* 0x000fc80000011602 */
[----:B------:R-:W-:-:S05]  /*00f0*/  LEA.HI.SX32 R3, R2, R3, 0x1b ;  /* 0x0000000302037211 */ /* 0x000fca00078fdaff */
[----:B------:R-:W-:Y:S01]  /*0100*/  IMAD R11, R3, -0x68, R0 ;  /* 0xffffff98030b7824 */ /* 0x000fe200078e0200 */
[----:B------:R-:W-:-:S03]  /*0110*/  CS2R R2, SRZ ;  /* 0x0000000000027805 */ /* 0x000fc6000001ff00 */
[----:B--2---:R-:W-:-:S05]  /*0120*/  IMAD.WIDE R8, R11, 0x4, R8 ;  /* 0x000000040b087825 */ /* 0x004fca00078e0208 */
[----:B------:R2:W3:Y:S01]  /*0130*/  @!P0 LDG.E.EL.64 R2, desc[UR4][R8.64] ;  /* 0x0000000408028981 */ /* 0x0004e2000c2e1b00 */
[----:B------:R-:W-:Y:S02]  /*0140*/  CS2R R4, SRZ ;  /* 0x0000000000047805 */ /* 0x000fe4000001ff00 */
[----:B------:R-:W-:Y:S01]  /*0150*/  CS2R R6, SRZ ;  /* 0x0000000000067805 */ /* 0x000fe2000001ff00 */
[----:B----4-:R-:W-:-:S04]  /*0160*/  IMAD.WIDE R14, R11, 0x4, R14 ;  /* 0x000000040b0e7825 */ /* 0x010fc800078e020e */
[----:B-----5:R-:W-:Y:S01]  /*0170*/  IMAD.WIDE R12, R0, 0x4, R12 ;  /* 0x00000004000c7825 */ /* 0x020fe200078e020c */
[----:B------:R-:W4:Y:S01]  /*0180*/  @!P0 LDG.E.EL.64 R4, desc[UR4][R14.64] ;  /* 0x000000040e048981 */ /* 0x000f22000c2e1b00 */
[----:B--2---:R-:W-:Y:S02]  /*0190*/  CS2R R8, SRZ ;  /* 0x0000000000087805 */ /* 0x004fe4000001ff00 */
[C---:B0-----:R-:W-:Y:S01]  /*01a0*/  IMAD.WIDE R16, R11.reuse, 0x4, R16 ;  /* 0x000000040b107825 */ /* 0x041fe200078e0210 */
[----:B------:R0:W4:Y:S03]  /*01b0*/  @!P0 LDG.E.64 R6, desc[UR4][R12.64] ;  /* 0x000000040c068981 */ /* 0x000126000c1e1b00 */
[----:B-1----:R-:W-:Y:S01]  /*01c0*/  IMAD.WIDE R18, R11, 0x4, R18 ;  /* 0x000000040b127825 */ /* 0x002fe200078e0212 */
[----:B------:R-:W-:-:S04]  /*01d0*/  CS2R R10, SRZ ;  /* 0x00000000000a7805 */ /* 0x000fc8000001ff00 */
[----:B------:R-:W2:Y:S04]  /*01e0*/  @!P0 LDG.E.EL.64 R8, desc[UR4][R18.64] ;  /* 0x0000000412088981 */ /* 0x000ea8000c2e1b00 */
[----:B------:R-:W2:Y:S01]  /*01f0*/  @!P0 LDG.E.EL.64 R10, desc[UR4][R16.64] ;  /* 0x00000004100a8981 */ /* 0x000ea2000c2e1b00 */
[----:B0-----:R-:W-:Y:S01]  /*0200*/  HFMA2.MMA R13, -RZ, RZ, 1.625, 0 ;  /* 0x3e800000ff0d7435 */ /* 0x001fe200000001ff */
[----:B---3--:R-:W-:Y:S01]  /*0210*/  FADD R2, R2, 9.9999997473787516356e-06 ;  /* 0x3727c5ac02027421 */ /* 0x008fe20000000000 */
[----:B------:R-:W-:-:S03]  /*0220*/  FADD R3, R3, 9.9999997473787516356e-06 ;  /* 0x3727c5ac03037421 */ /* 0x000fc60000000000 */
[----:B------:R-:W0:Y:S08]  /*0230*/  MUFU.SQRT R20, R2 ;  /* 0x0000000200147308 */ /* 0x000e300000002000 */
[----:B------:R-:W1:Y:S01]  /*0240*/  MUFU.SQRT R14, R3 ;  /* 0x00000003000e7308 */ /* 0x000e620000002000 */
[C---:B0-----:R-:W-:Y:S02]  /*0250*/  FSETP.GT.AND P1, PT, R20.reuse, 8.50705917302346158658e+37, PT ;  /* 0x7e8000001400780b */ /* 0x041fe40003f24000 */
[----:B------:R-:W-:-:S02]  /*0260*/  FSETP.GEU.AND P3, PT, R20, 1.175494350822287508e-38, PT ;  /* 0x008000001400780b */ /* 0x000fc40003f6e000 */
[C---:B-1----:R-:W-:Y:S02]  /*0270*/  FSETP.GT.AND P2, PT, R14.reuse, 8.50705917302346158658e+37, PT ;  /* 0x7e8000000e00780b */ /* 0x042fe40003f44000 */
[----:B------:R-:W-:-:S07]  /*0280*/  FSETP.GEU.AND P4, PT, R14, 1.175494350822287508e-38, PT ;  /* 0x008000000e00780b */ /* 0x000fce0003f8e000 */
[----:B------:R-:W-:-:S04]  /*0290*/  @P1 FMUL R20, R20, 0.25 ;  /* 0x3e80000014141820 */ /* 0x000fc80000400000 */
[----:B------:R-:W-:Y:S01]  /*02a0*/  @!P3 FMUL R20, R20, 16777216 ;  /* 0x4b8000001414b820 */ /* 0x000fe20000400000 */
[----:B------:R-:W-:-:S04]  /*02b0*/  @P2 FMUL R14, R14, 0.25 ;  /* 0x3e8000000e0e2820 */ /* 0x000fc80000400000 */
[----:B------:R-:W-:Y:S01]  /*02c0*/  @!P4 FMUL R14, R14, 16777216 ;  /* 0x4b8000000e0ec820 */ /* 0x000fe20000400000 */
[----:B------:R-:W0:Y:S01]  /*02d0*/  MUFU.RCP R20, R20 ;  /* 0x0000001400147308 */ /* 0x000e220000001000 */
[----:B------:R-:W-:-:S07]  /*02e0*/  FSEL R3, R13, 1, P1 ;  /* 0x3f8000000d037808 */ /* 0x000fce0000800000 */
[----:B------:R-:W1:Y:S01]  /*02f0*/  MUFU.RCP R14, R14 ;  /* 0x0000000e000e7308 */ /* 0x000e620000001000 */
[----:B------:R-:W-:Y:S01]  /*0300*/  FSEL R13, R13, 1, P2 ;  /* 0x3f8000000d0d7808 */ /* 0x000fe20001000000 */
[----:B------:R-:W-:Y:S01]  /*0310*/  @!P3 FMUL R3, R3, 16777216 ;  /* 0x4b8000000303b820 */ /* 0x000fe20000400000 */
[----:B----4-:R-:W-:-:S03]  /*0320*/  FADD R4, -R4, R6 ;  /* 0x0000000604047221 */ /* 0x010fc60000000100 */
[----:B------:R-:W-:Y:S01]  /*0330*/  @!P4 FMUL R13, R13, 16777216 ;  /* 0x4b8000000d0dc820 */ /* 0x000fe20000400000 */
[----:B0-----:R-:W-:Y:S01]  /*0340*/  FMUL R3, R20, R3 ;  /* 0x0000000314037220 */ /* 0x001fe20000400000 */
[----:B------:R-:W-:-:S03]  /*0350*/  FADD R5, -R5, R7 ;  /* 0x0000000705057221 */ /* 0x000fc60000000100 */
[----:B------:R-:W-:Y:S01]  /*0360*/  FMUL R3, R4, R3 ;  /* 0x0000000304037220 */ /* 0x000fe20000400000 */
[----:B-1----:R-:W-:-:S03]  /*0370*/  FMUL R2, R14, R13 ;  /* 0x0000000d0e027220 */ /* 0x002fc60000400000 */
[----:B--2---:R-:W-:Y:S01]  /*0380*/  FFMA R8, R3, R10, R8 ;  /* 0x0000000a03087223 */ /* 0x004fe20000000008 */
[----:B------:R-:W-:-:S03]  /*0390*/  FMUL R2, R5, R2 ;  /* 0x0000000205027220 */ /* 0x000fc60000400000 */
[----:B------:R-:W-:Y:S01]  /*03a0*/  FADD R4, R8, 3 ;  /* 0x4040000008047421 */ /* 0x000fe20000000000 */
[----:B------:R-:W-:-:S04]  /*03b0*/  FFMA R9, R2, R11, R9 ;  /* 0x0000000b02097223 */ /* 0x000fc80000000009 */
[C---:B------:R-:W-:Y:S01]  /*03c0*/  FSETP.GTU.AND P1, PT, R4.reuse, RZ, PT ;  /* 0x000000ff0400720b */ /* 0x040fe20003f2c000 */
[----:B------:R-:W0:Y:S01]  /*03d0*/  LDC.64 R2, c[0x0][0x210] ;  /* 0x00008400ff027b82 */ /* 0x000e220000000a00 */
[----:B------:R-:W-:Y:S02]  /*03e0*/  FADD R5, R9, 3 ;  /* 0x4040000009057421 */ /* 0x000fe40000000000 */
[----:B------:R-:W-:-:S03]  /*03f0*/  FSEL R7, R4, RZ, P1 ;  /* 0x000000ff04077208 */ /* 0x000fc60000800000 */
[----:B------:R-:W-:-:S04]  /*0400*/  FSETP.GTU.AND P2, PT, R5, RZ, PT ;  /* 0x000000ff0500720b */ /* 0x000fc80003f4c000 */
[----:B------:R-:W-:Y:S02]  /*0410*/  FSEL R4, R5, RZ, P2 ;  /* 0x000000ff05047208 */ /* 0x000fe40001000000 */
[C---:B------:R-:W-:Y:S02]  /*0420*/  FSETP.GEU.AND P3, PT, R7.reuse, 6, PT ;  /* 0x40c000000700780b */ /* 0x040fe40003f6e000 */
[C---:B------:R-:W-:Y:S02]  /*0430*/  FSETP.GEU.AND P4, PT, R4.reuse, 6, PT ;  /* 0x40c000000400780b */ /* 0x040fe40003f8e000 */
[----:B------:R-:W-:Y:S02]  /*0440*/  FSETP.NAN.AND P1, PT, R7, R7, PT ;  /* 0x000000070700720b */ /* 0x000fe40003f28000 */
[----:B------:R-:W-:-:S07]  /*0450*/  FSETP.NAN.AND P2, PT, R4, R4, PT ;  /* 0x000000040400720b */ /* 0x000fce0003f48000 */
[----:B------:R-:W-:Y:S02]  /*0460*/  @P3 FSEL R7, R7, 6, P1 ;  /* 0x40c0000007073808 */ /* 0x000fe40000800000 */
[----:B------:R-:W-:Y:S01]  /*0470*/  @P4 FSEL R4, R4, 6, P2 ;  /* 0x40c0000004044808 */ /* 0x000fe20001000000 */
[----:B0-----:R-:W-:-:S04]  /*0480*/  IMAD.WIDE R2, R0, 0x4, R2 ;  /* 0x0000000400027825 */ /* 0x001fc800078e0202 */
[----:B------:R-:W-:Y:S01]  /*0490*/  FMUL R7, R8, R7 ;  /* 0x0000000708077220 */ /* 0x000fe20000400000 */
[----:B------:R-:W-:Y:S01]  /*04a0*/  FMUL R4, R9, R4 ;  /* 0x0000000409047220 */ /* 0x000fe20000400000 */
[----:B------:R-:W-:Y:S06]  /*04b0*/  @P0 EXIT ;  /* 0x000000000000094d */ /* 0x000fec0003800000 */
[----:B------:R-:W-:Y:S01]  /*04c0*/  FMUL R6, R7, 0.16666667163372039795 ;  /* 0x3e2aaaab07067820 */ /* 0x000fe20000400000 */
[----:B------:R-:W-:-:S05]  /*04d0*/  FMUL R7, R4, 0.16666667163372039795 ;  /* 0x3e2aaaab04077820 */ /* 0x000fca0000400000 */
[----:B------:R-:W-:Y:S01]  /*04e0*/  STG.E.64 desc[UR4][R2.64], R6 ;  /* 0x0000000602007986 */ /* 0x000fe2000c101b04 */
[----:B------:R-:W-:Y:S05]  /*04f0*/  EXIT ;  /* 0x000000000000794d */ /* 0x000fea0003800000 */
.L_x_0:
[----:B------:R-:W-:-:S00]  /*0500*/  BRA `(.L_x_0) ;  /* 0xfffffffc00fc7947 */ /* 0x000fc0000383ffff */
[----:B------:R-:W-:-:S00]  /*0510*/  NOP ;  /* 0x0000000000007918 */ /* 0x000fc00000000000 */
        /* <DEDUP_REMOVED lines=14> */
.L_x_1:


//--------------------- .nv.global.init           --------------------------
	.section	.nv.global.init,"aw",@progbits
.nv.global.init:
	.type		_$_str,@object
	.size		_$_str,(_$_str_$_2 - _$_str)
_$_str:
        /*0000*/ 	.byte	0x5f, 0x5f, 0x43, 0x55, 0x44, 0x41, 0x5f, 0x46, 0x54, 0x5a, 0x00
	.type		_$_str_$_2,@object
	.size		_$_str_$_2,(.L_1 - _$_str_$_2)
_$_str_$_2:
        /*000b*/ 	.byte	0x5f, 0x5f, 0x43, 0x55, 0x44, 0x41, 0x5f, 0x50, 0x52, 0x45, 0x43, 0x5f, 0x53, 0x51, 0x52, 0x54
        /*001b*/ 	.byte	0x00
.L_1:


//--------------------- .nv.constant0.triton_poi_fused__native_batch_norm_legit_no_training_add_div_hardtanh_mul_28 --------------------------
	.section	.nv.constant0.triton_poi_fused__native_batch_norm_legit_no_training_add_div_hardtanh_mul_28,"a",@progbits
	.sectionflags	@""
	.align	4
.nv.constant0.triton_poi_fused__native_batch_norm_legit_no_training_add_div_hardtanh_mul_28:
	.zero		580
